//
// Generated by NVIDIA NVVM Compiler
//
// Compiler Build ID: CL-36424714
// Cuda compilation tools, release 13.0, V13.0.88
// Based on NVVM 20.0.0
//

.version 9.0
.target sm_100
.address_size 64

	// .globl	_Z10ReluKernelPfS_i

.visible .entry _Z10ReluKernelPfS_i(
	.param .u64 .ptr .align 1 _Z10ReluKernelPfS_i_param_0,
	.param .u64 .ptr .align 1 _Z10ReluKernelPfS_i_param_1,
	.param .u32 _Z10ReluKernelPfS_i_param_2
)
{
	.reg .pred 	%p<3>;
	.reg .b32 	%r<7>;
	.reg .b32 	%f<2>;
	.reg .b64 	%rd<11>;

	ld.param.u64 	%rd3, [_Z10ReluKernelPfS_i_param_0];
	ld.param.u64 	%rd2, [_Z10ReluKernelPfS_i_param_1];
	ld.param.u32 	%r2, [_Z10ReluKernelPfS_i_param_2];
	cvta.to.global.u64 	%rd1, %rd3;
	mov.u32 	%r3, %ctaid.x;
	mov.u32 	%r4, %ntid.x;
	mov.u32 	%r5, %tid.x;
	mad.lo.s32 	%r1, %r3, %r4, %r5;
	setp.ge.s32 	%p1, %r1, %r2;
	@%p1 bra 	$L__BB0_4;
	cvta.to.global.u64 	%rd4, %rd2;
	mul.wide.s32 	%rd5, %r1, 4;
	add.s64 	%rd6, %rd4, %rd5;
	ld.global.f32 	%f1, [%rd6];
	setp.leu.f32 	%p2, %f1, 0f00000000;
	@%p2 bra 	$L__BB0_3;
	add.s64 	%rd10, %rd1, %rd5;
	st.global.f32 	[%rd10], %f1;
	bra.uni 	$L__BB0_4;
$L__BB0_3:
	add.s64 	%rd8, %rd1, %rd5;
	mov.b32 	%r6, 0;
	st.global.u32 	[%rd8], %r6;
$L__BB0_4:
	ret;

}


// ===== COMPILED SASS (sm_100) =====

	.target	sm_100

	.elftype	@"ET_EXEC"


//--------------------- .note.nv.tkinfo           --------------------------
	.section	.note.nv.tkinfo,"",@"SHT_NOTE"
	.sectionflags	@"SHF_NOTE_NV_TKINFO"
	.tkinfo
        /*0018*/ 	.word	0x00000002
        /*0030*/ 	.string	""
        /*0030*/ 	.string	"ptxas"
        /*0030*/ 	.string	"Cuda compilation tools, release 13.0, V13.0.88"
        /*0030*/ 	.string	"Build cuda_13.0.r13.0/compiler.36424714_0"
        /*0030*/ 	.string	"-arch sm_100 -m 64 "



//--------------------- .note.nv.cuinfo           --------------------------
	.section	.note.nv.cuinfo,"",@"SHT_NOTE"
	.sectionflags	@"SHF_NOTE_NV_CUINFO"
        /*0018*/ 	.short	0x0002
        /*001a*/ 	.short	0x0064
        /*001c*/ 	.short	0x0082
	.zero		2


//--------------------- .nv.info                  --------------------------
	.section	.nv.info,"",@"SHT_CUDA_INFO"
	.align	4


	//----- nvinfo : EIATTR_REGCOUNT
	.align		4
        /*0000*/ 	.byte	0x04, 0x2f
        /*0002*/ 	.short	(.L_1 - .L_0)
	.align		4
.L_0:
        /*0004*/ 	.word	index@(_Z10ReluKernelPfS_i)
        /*0008*/ 	.word	0x0000000a


	//----- nvinfo : EIATTR_FRAME_SIZE
	.align		4
.L_1:
        /*000c*/ 	.byte	0x04, 0x11
        /*000e*/ 	.short	(.L_3 - .L_2)
	.align		4
.L_2:
        /*0010*/ 	.word	index@(_Z10ReluKernelPfS_i)
        /*0014*/ 	.word	0x00000000


	//----- nvinfo : EIATTR_MIN_STACK_SIZE
	.align		4
.L_3:
        /*0018*/ 	.byte	0x04, 0x12
        /*001a*/ 	.short	(.L_5 - .L_4)
	.align		4
.L_4:
        /*001c*/ 	.word	index@(_Z10ReluKernelPfS_i)
        /*0020*/ 	.word	0x00000000
.L_5:


//--------------------- .nv.compat                --------------------------
	.section	.nv.compat,"",@"SHT_CUDA_COMPAT_INFO"
	.align	4
        /*0000*/ 	.byte	0x02, 0x09, 0x00, 0x00, 0x02, 0x02, 0x01, 0x00, 0x02, 0x05, 0x05, 0x00, 0x03, 0x07, 0x01, 0x01
        /*0010*/ 	.byte	0x02, 0x03, 0x00, 0x00, 0x02, 0x06, 0x01, 0x00, 0x04, 0x0b, 0x08, 0x00, 0x09, 0x00, 0x00, 0x00
        /*0020*/ 	.byte	0x00, 0x00, 0x00, 0x00


//--------------------- .nv.info._Z10ReluKernelPfS_i --------------------------
	.section	.nv.info._Z10ReluKernelPfS_i,"",@"SHT_CUDA_INFO"
	.sectionflags	@""
	.align	4


	//----- nvinfo : EIATTR_CUDA_API_VERSION
	.align		4
        /*0000*/ 	.byte	0x04, 0x37
        /*0002*/ 	.short	(.L_7 - .L_6)
.L_6:
        /*0004*/ 	.word	0x00000082


	//----- nvinfo : EIATTR_KPARAM_INFO
	.align		4
.L_7:
        /*0008*/ 	.byte	0x04, 0x17
        /*000a*/ 	.short	(.L_9 - .L_8)
.L_8:
        /*000c*/ 	.word	0x00000000
        /*0010*/ 	.short	0x0002
        /*0012*/ 	.short	0x0010
        /*0014*/ 	.byte	0x00, 0xf0, 0x11, 0x00


	//----- nvinfo : EIATTR_KPARAM_INFO
	.align		4
.L_9:
        /*0018*/ 	.byte	0x04, 0x17
        /*001a*/ 	.short	(.L_11 - .L_10)
.L_10:
        /*001c*/ 	.word	0x00000000
        /*0020*/ 	.short	0x0001
        /*0022*/ 	.short	0x0008
        /*0024*/ 	.byte	0x00, 0xf5, 0x21, 0x00


	//----- nvinfo : EIATTR_KPARAM_INFO
	.align		4
.L_11:
        /*0028*/ 	.byte	0x04, 0x17
        /*002a*/ 	.short	(.L_13 - .L_12)
.L_12:
        /*002c*/ 	.word	0x00000000
        /*0030*/ 	.short	0x0000
        /*0032*/ 	.short	0x0000
        /*0034*/ 	.byte	0x00, 0xf5, 0x21, 0x00


	//----- nvinfo : EIATTR_SPARSE_MMA_MASK
	.align		4
.L_13:
        /*0038*/ 	.byte	0x03, 0x50
        /*003a*/ 	.short	0x0000


	//----- nvinfo : EIATTR_MAXREG_COUNT
	.align		4
        /*003c*/ 	.byte	0x03, 0x1b
        /*003e*/ 	.short	0x00ff


	//----- nvinfo : EIATTR_MERCURY_ISA_VERSION
	.align		4
        /*0040*/ 	.byte	0x03, 0x5f
        /*0042*/ 	.short	0x0101


	//----- nvinfo : EIATTR_VRC_CTA_INIT_COUNT
	.align		4
        /*0044*/ 	.byte	0x02, 0x4a
	.zero		1
	.zero		1


	//----- nvinfo : EIATTR_EXIT_INSTR_OFFSETS
	.align		4
        /*0048*/ 	.byte	0x04, 0x1c
        /*004a*/ 	.short	(.L_15 - .L_14)


	//   ....[0]....
.L_14:
        /*004c*/ 	.word	0x00000070


	//   ....[1]....
        /*0050*/ 	.word	0x00000100


	//   ....[2]....
        /*0054*/ 	.word	0x00000140


	//----- nvinfo : EIATTR_CBANK_PARAM_SIZE
	.align		4
.L_15:
        /*0058*/ 	.byte	0x03, 0x19
        /*005a*/ 	.short	0x0014


	//----- nvinfo : EIATTR_PARAM_CBANK
	.align		4
        /*005c*/ 	.byte	0x04, 0x0a
        /*005e*/ 	.short	(.L_17 - .L_16)
	.align		4
.L_16:
        /*0060*/ 	.word	index@(.nv.constant0._Z10ReluKernelPfS_i)
        /*0064*/ 	.short	0x0380
        /*0066*/ 	.short	0x0014


	//----- nvinfo : EIATTR_SW_WAR
	.align		4
.L_17:
        /*0068*/ 	.byte	0x04, 0x36
        /*006a*/ 	.short	(.L_19 - .L_18)
.L_18:
        /*006c*/ 	.word	0x00000008
.L_19:


//--------------------- .nv.callgraph             --------------------------
	.section	.nv.callgraph,"",@"SHT_CUDA_CALLGRAPH"
	.align	4
	.sectionentsize	8
	.align		4
        /*0000*/ 	.word	0x00000000
	.align		4
        /*0004*/ 	.word	0xffffffff
	.align		4
        /*0008*/ 	.word	0x00000000
	.align		4
        /*000c*/ 	.word	0xfffffffe
	.align		4
        /*0010*/ 	.word	0x00000000
	.align		4
        /*0014*/ 	.word	0xfffffffd
	.align		4
        /*0018*/ 	.word	0x00000000
	.align		4
        /*001c*/ 	.word	0xfffffffc


//--------------------- .text._Z10ReluKernelPfS_i --------------------------
	.section	.text._Z10ReluKernelPfS_i,"ax",@progbits
	.align	128
        .global         _Z10ReluKernelPfS_i
        .type           _Z10ReluKernelPfS_i,@function
        .size           _Z10ReluKernelPfS_i,(.L_x_1 - _Z10ReluKernelPfS_i)
        .other          _Z10ReluKernelPfS_i,@"STO_CUDA_ENTRY STV_DEFAULT"
_Z10ReluKernelPfS_i:
.text._Z10ReluKernelPfS_i:
[----:B------:R-:W-:Y:S01]  /*0000*/  LDC R1, c[0x0][0x37c] ;  /* 0x0000df00ff017b82 */ /* 0x000fe20000000800 */
[----:B------:R-:W0:Y:S07]  /*0010*/  S2R R0, SR_TID.X ;  /* 0x0000000000007919 */ /* 0x000e2e0000002100 */
[----:B------:R-:W0:Y:S01]  /*0020*/  S2UR UR4, SR_CTAID.X ;  /* 0x00000000000479c3 */ /* 0x000e220000002500 */
[----:B------:R-:W1:Y:S07]  /*0030*/  LDCU UR5, c[0x0][0x390] ;  /* 0x00007200ff0577ac */ /* 0x000e6e0008000800 */
[----:B------:R-:W0:Y:S02]  /*0040*/  LDC R7, c[0x0][0x360] ;  /* 0x0000d800ff077b82 */ /* 0x000e240000000800 */
[----:B0-----:R-:W-:-:S05]  /*0050*/  IMAD R7, R7, UR4, R0 ;  /* 0x0000000407077c24 */ /* 0x001fca000f8e0200 */
[----:B-1----:R-:W-:-:S13]  /*0060*/  ISETP.GE.AND P0, PT, R7, UR5, PT ;  /* 0x0000000507007c0c */ /* 0x002fda000bf06270 */
[----:B------:R-:W-:Y:S05]  /*0070*/  @P0 EXIT ;  /* 0x000000000000094d */ /* 0x000fea0003800000 */
[----:B------:R-:W0:Y:S01]  /*0080*/  LDC.64 R2, c[0x0][0x388] ;  /* 0x0000e200ff027b82 */ /* 0x000e220000000a00 */
[----:B------:R-:W1:Y:S01]  /*0090*/  LDCU.64 UR4, c[0x0][0x358] ;  /* 0x00006b00ff0477ac */ /* 0x000e620008000a00 */
[----:B0-----:R-:W-:-:S06]  /*00a0*/  IMAD.WIDE R2, R7, 0x4, R2 ;  /* 0x0000000407027825 */ /* 0x001fcc00078e0202 */
[----:B-1----:R-:W2:Y:S02]  /*00b0*/  LDG.E R3, desc[UR4][R2.64] ;  /* 0x0000000402037981 */ /* 0x002ea4000c1e1900 */
[----:B--2---:R-:W-:-:S13]  /*00c0*/  FSETP.GT.AND P0, PT, R3, RZ, PT ;  /* 0x000000ff0300720b */ /* 0x004fda0003f04000 */
[----:B------:R-:W0:Y:S02]  /*00d0*/  @P0 LDC.64 R4, c[0x0][0x380] ;  /* 0x0000e000ff040b82 */ /* 0x000e240000000a00 */
[----:B0-----:R-:W-:-:S05]  /*00e0*/  @P0 IMAD.WIDE R4, R7, 0x4, R4 ;  /* 0x0000000407040825 */ /* 0x001fca00078e0204 */
[----:B------:R0:W-:Y:S01]  /*00f0*/  @P0 STG.E desc[UR4][R4.64], R3 ;  /* 0x0000000304000986 */ /* 0x0001e2000c101904 */
[----:B------:R-:W-:Y:S05]  /*0100*/  @P0 EXIT ;  /* 0x000000000000094d */ /* 0x000fea0003800000 */
[----:B0-----:R-:W0:Y:S02]  /*0110*/  LDC.64 R2, c[0x0][0x380] ;  /* 0x0000e000ff027b82 */ /* 0x001e240000000a00 */
[----:B0-----:R-:W-:-:S05]  /*0120*/  IMAD.WIDE R2, R7, 0x4, R2 ;  /* 0x0000000407027825 */ /* 0x001fca00078e0202 */
[----:B------:R-:W-:Y:S01]  /*0130*/  STG.E desc[UR4][R2.64], RZ ;  /* 0x000000ff02007986 */ /* 0x000fe2000c101904 */
[----:B------:R-:W-:Y:S05]  /*0140*/  EXIT ;  /* 0x000000000000794d */ /* 0x000fea0003800000 */
.L_x_0:
[----:B------:R-:W-:-:S00]  /*0150*/  BRA `(.L_x_0) ;  /* 0xfffffffc00fc7947 */ /* 0x000fc0000383ffff */
[----:B------:R-:W-:-:S00]  /*0160*/  NOP ;  /* 0x0000000000007918 */ /* 0x000fc00000000000 */
        /* <DEDUP_REMOVED lines=9> */
.L_x_1:


//--------------------- .nv.shared.reserved.0     --------------------------
	.section	.nv.shared.reserved.0,"aw",@nobits
	.weak		__nv_reservedSMEM_offset_0_alias
	.size		__nv_reservedSMEM_offset_0_alias, 0, 64
	.other		__nv_reservedSMEM_offset_0_alias,@"STO_CUDA_RESERVED_SHARED STV_DEFAULT"
__nv_reservedSMEM_offset_0_alias:
	.zero		0
	.zero		64


//--------------------- .nv.constant0._Z10ReluKernelPfS_i --------------------------
	.section	.nv.constant0._Z10ReluKernelPfS_i,"a",@progbits
	.sectionflags	@""
	.align	4
.nv.constant0._Z10ReluKernelPfS_i:
	.zero		916


//--------------------- SYMBOLS --------------------------

	.type		.nv.reservedSmem.offset0,@object
	.size		.nv.reservedSmem.offset0,0x4
